//
// Generated by NVIDIA NVVM Compiler
//
// Compiler Build ID: CL-36424714
// Cuda compilation tools, release 13.0, V13.0.88
// Based on NVVM 20.0.0
//

.version 9.0
.target sm_100
.address_size 64

	// .globl	_Z16SumarMatricesGPUPfS_S_jjjj

.visible .entry _Z16SumarMatricesGPUPfS_S_jjjj(
	.param .u64 .ptr .align 1 _Z16SumarMatricesGPUPfS_S_jjjj_param_0,
	.param .u64 .ptr .align 1 _Z16SumarMatricesGPUPfS_S_jjjj_param_1,
	.param .u64 .ptr .align 1 _Z16SumarMatricesGPUPfS_S_jjjj_param_2,
	.param .u32 _Z16SumarMatricesGPUPfS_S_jjjj_param_3,
	.param .u32 _Z16SumarMatricesGPUPfS_S_jjjj_param_4,
	.param .u32 _Z16SumarMatricesGPUPfS_S_jjjj_param_5,
	.param .u32 _Z16SumarMatricesGPUPfS_S_jjjj_param_6
)
{
	.reg .pred 	%p<5>;
	.reg .b32 	%r<25>;
	.reg .b32 	%f<4>;
	.reg .b64 	%rd<11>;

	ld.param.u64 	%rd4, [_Z16SumarMatricesGPUPfS_S_jjjj_param_0];
	ld.param.u64 	%rd5, [_Z16SumarMatricesGPUPfS_S_jjjj_param_1];
	ld.param.u64 	%rd6, [_Z16SumarMatricesGPUPfS_S_jjjj_param_2];
	ld.param.u32 	%r12, [_Z16SumarMatricesGPUPfS_S_jjjj_param_3];
	ld.param.u32 	%r13, [_Z16SumarMatricesGPUPfS_S_jjjj_param_4];
	mov.u32 	%r14, %ctaid.x;
	mov.u32 	%r15, %ntid.x;
	mov.u32 	%r16, %tid.x;
	mad.lo.s32 	%r22, %r14, %r15, %r16;
	setp.ge.u32 	%p1, %r22, %r12;
	@%p1 bra 	$L__BB0_6;
	mov.u32 	%r2, %nctaid.y;
	mov.u32 	%r3, %nctaid.x;
	mov.u32 	%r17, %tid.y;
	mov.u32 	%r18, %ntid.y;
	mov.u32 	%r19, %ctaid.y;
	mad.lo.s32 	%r24, %r19, %r18, %r17;
	cvta.to.global.u64 	%rd1, %rd4;
	cvta.to.global.u64 	%rd2, %rd5;
	cvta.to.global.u64 	%rd3, %rd6;
$L__BB0_2:
	setp.ge.u32 	%p2, %r24, %r13;
	@%p2 bra 	$L__BB0_5;
	mul.lo.s32 	%r7, %r22, %r13;
$L__BB0_4:
	add.s32 	%r20, %r24, %r7;
	mul.wide.u32 	%rd7, %r20, 4;
	add.s64 	%rd8, %rd1, %rd7;
	ld.global.f32 	%f1, [%rd8];
	add.s64 	%rd9, %rd2, %rd7;
	ld.global.f32 	%f2, [%rd9];
	add.f32 	%f3, %f1, %f2;
	add.s64 	%rd10, %rd3, %rd7;
	st.global.f32 	[%rd10], %f3;
	add.s32 	%r24, %r24, %r2;
	setp.lt.u32 	%p3, %r24, %r13;
	@%p3 bra 	$L__BB0_4;
$L__BB0_5:
	add.s32 	%r22, %r22, %r3;
	setp.lt.u32 	%p4, %r22, %r12;
	@%p4 bra 	$L__BB0_2;
$L__BB0_6:
	ret;

}
	// .globl	_Z22MultiplicarMatricesGPUPfS_S_jjjj
.visible .entry _Z22MultiplicarMatricesGPUPfS_S_jjjj(
	.param .u64 .ptr .align 1 _Z22MultiplicarMatricesGPUPfS_S_jjjj_param_0,
	.param .u64 .ptr .align 1 _Z22MultiplicarMatricesGPUPfS_S_jjjj_param_1,
	.param .u64 .ptr .align 1 _Z22MultiplicarMatricesGPUPfS_S_jjjj_param_2,
	.param .u32 _Z22MultiplicarMatricesGPUPfS_S_jjjj_param_3,
	.param .u32 _Z22MultiplicarMatricesGPUPfS_S_jjjj_param_4,
	.param .u32 _Z22MultiplicarMatricesGPUPfS_S_jjjj_param_5,
	.param .u32 _Z22MultiplicarMatricesGPUPfS_S_jjjj_param_6
)
{
	.reg .pred 	%p<13>;
	.reg .b32 	%r<107>;
	.reg .b32 	%f<55>;
	.reg .b64 	%rd<70>;

	ld.param.u64 	%rd5, [_Z22MultiplicarMatricesGPUPfS_S_jjjj_param_0];
	ld.param.u64 	%rd6, [_Z22MultiplicarMatricesGPUPfS_S_jjjj_param_1];
	ld.param.u32 	%r54, [_Z22MultiplicarMatricesGPUPfS_S_jjjj_param_3];
	ld.param.u32 	%r55, [_Z22MultiplicarMatricesGPUPfS_S_jjjj_param_4];
	ld.param.u32 	%r56, [_Z22MultiplicarMatricesGPUPfS_S_jjjj_param_6];
	cvta.to.global.u64 	%rd1, %rd6;
	cvta.to.global.u64 	%rd2, %rd5;
	mov.u32 	%r57, %ctaid.x;
	mov.u32 	%r58, %ntid.x;
	mov.u32 	%r59, %tid.x;
	mad.lo.s32 	%r91, %r57, %r58, %r59;
	setp.ge.u32 	%p1, %r91, %r54;
	@%p1 bra 	$L__BB1_18;
	setp.eq.s32 	%p2, %r55, 0;
	@%p2 bra 	$L__BB1_18;
	and.b32  	%r2, %r55, 7;
	and.b32  	%r3, %r55, -8;
	and.b32  	%r4, %r55, 1;
	neg.s32 	%r5, %r3;
	shl.b32 	%r6, %r56, 3;
	shl.b32 	%r7, %r56, 1;
	shl.b32 	%r8, %r56, 2;
	mul.lo.s32 	%r9, %r56, 5;
	mul.lo.s32 	%r10, %r56, 6;
	mul.lo.s32 	%r11, %r56, 7;
	mov.u32 	%r60, %tid.y;
	mov.u32 	%r61, %ntid.y;
	mov.u32 	%r62, %ctaid.y;
	mad.lo.s32 	%r106, %r62, %r61, %r60;
$L__BB1_3:
	setp.ge.u32 	%p3, %r106, %r56;
	@%p3 bra 	$L__BB1_17;
	mul.lo.s32 	%r15, %r91, %r55;
	mul.lo.s32 	%r16, %r91, %r56;
$L__BB1_5:
	ld.param.u64 	%rd69, [_Z22MultiplicarMatricesGPUPfS_S_jjjj_param_2];
	setp.lt.u32 	%p4, %r55, 8;
	add.s32 	%r64, %r106, %r16;
	cvta.to.global.u64 	%rd7, %rd69;
	mul.wide.u32 	%rd8, %r64, 4;
	add.s64 	%rd3, %rd7, %rd8;
	ld.global.f32 	%f52, [%rd3];
	mov.b32 	%r104, 0;
	@%p4 bra 	$L__BB1_8;
	add.s32 	%r93, %r15, 3;
	add.s32 	%r101, %r56, %r106;
	add.s32 	%r100, %r7, %r106;
	mad.lo.s32 	%r99, %r56, 3, %r106;
	add.s32 	%r98, %r8, %r106;
	add.s32 	%r97, %r9, %r106;
	add.s32 	%r96, %r10, %r106;
	add.s32 	%r95, %r11, %r106;
	mov.u32 	%r94, %r106;
	mov.u32 	%r102, %r5;
$L__BB1_7:
	.pragma "nounroll";
	add.s32 	%r65, %r93, -3;
	mul.wide.u32 	%rd9, %r65, 4;
	add.s64 	%rd10, %rd2, %rd9;
	ld.global.f32 	%f9, [%rd10];
	mul.wide.u32 	%rd11, %r94, 4;
	add.s64 	%rd12, %rd1, %rd11;
	ld.global.f32 	%f10, [%rd12];
	fma.rn.f32 	%f11, %f9, %f10, %f52;
	st.global.f32 	[%rd3], %f11;
	add.s32 	%r66, %r93, -2;
	mul.wide.u32 	%rd13, %r66, 4;
	add.s64 	%rd14, %rd2, %rd13;
	ld.global.f32 	%f12, [%rd14];
	mul.wide.u32 	%rd15, %r101, 4;
	add.s64 	%rd16, %rd1, %rd15;
	ld.global.f32 	%f13, [%rd16];
	fma.rn.f32 	%f14, %f12, %f13, %f11;
	st.global.f32 	[%rd3], %f14;
	add.s32 	%r67, %r93, -1;
	mul.wide.u32 	%rd17, %r67, 4;
	add.s64 	%rd18, %rd2, %rd17;
	ld.global.f32 	%f15, [%rd18];
	mul.wide.u32 	%rd19, %r100, 4;
	add.s64 	%rd20, %rd1, %rd19;
	ld.global.f32 	%f16, [%rd20];
	fma.rn.f32 	%f17, %f15, %f16, %f14;
	st.global.f32 	[%rd3], %f17;
	add.s32 	%r68, %r93, 4;
	mul.wide.u32 	%rd21, %r93, 4;
	add.s64 	%rd22, %rd2, %rd21;
	ld.global.f32 	%f18, [%rd22];
	mul.wide.u32 	%rd23, %r99, 4;
	add.s64 	%rd24, %rd1, %rd23;
	ld.global.f32 	%f19, [%rd24];
	fma.rn.f32 	%f20, %f18, %f19, %f17;
	st.global.f32 	[%rd3], %f20;
	add.s32 	%r69, %r93, 1;
	mul.wide.u32 	%rd25, %r69, 4;
	add.s64 	%rd26, %rd2, %rd25;
	ld.global.f32 	%f21, [%rd26];
	mul.wide.u32 	%rd27, %r98, 4;
	add.s64 	%rd28, %rd1, %rd27;
	ld.global.f32 	%f22, [%rd28];
	fma.rn.f32 	%f23, %f21, %f22, %f20;
	st.global.f32 	[%rd3], %f23;
	add.s32 	%r70, %r93, 2;
	mul.wide.u32 	%rd29, %r70, 4;
	add.s64 	%rd30, %rd2, %rd29;
	ld.global.f32 	%f24, [%rd30];
	mul.wide.u32 	%rd31, %r97, 4;
	add.s64 	%rd32, %rd1, %rd31;
	ld.global.f32 	%f25, [%rd32];
	fma.rn.f32 	%f26, %f24, %f25, %f23;
	st.global.f32 	[%rd3], %f26;
	add.s32 	%r71, %r93, 3;
	mul.wide.u32 	%rd33, %r71, 4;
	add.s64 	%rd34, %rd2, %rd33;
	ld.global.f32 	%f27, [%rd34];
	mul.wide.u32 	%rd35, %r96, 4;
	add.s64 	%rd36, %rd1, %rd35;
	ld.global.f32 	%f28, [%rd36];
	fma.rn.f32 	%f29, %f27, %f28, %f26;
	st.global.f32 	[%rd3], %f29;
	mul.wide.u32 	%rd37, %r68, 4;
	add.s64 	%rd38, %rd2, %rd37;
	ld.global.f32 	%f30, [%rd38];
	mul.wide.u32 	%rd39, %r95, 4;
	add.s64 	%rd40, %rd1, %rd39;
	ld.global.f32 	%f31, [%rd40];
	fma.rn.f32 	%f52, %f30, %f31, %f29;
	st.global.f32 	[%rd3], %f52;
	add.s32 	%r102, %r102, 8;
	add.s32 	%r101, %r101, %r6;
	add.s32 	%r100, %r100, %r6;
	add.s32 	%r99, %r99, %r6;
	add.s32 	%r98, %r98, %r6;
	add.s32 	%r97, %r97, %r6;
	add.s32 	%r96, %r96, %r6;
	add.s32 	%r95, %r95, %r6;
	add.s32 	%r94, %r94, %r6;
	add.s32 	%r93, %r93, 8;
	setp.ne.s32 	%p5, %r102, 0;
	mov.u32 	%r104, %r3;
	@%p5 bra 	$L__BB1_7;
$L__BB1_8:
	setp.eq.s32 	%p6, %r2, 0;
	@%p6 bra 	$L__BB1_16;
	add.s32 	%r72, %r2, -1;
	setp.lt.u32 	%p7, %r72, 3;
	@%p7 bra 	$L__BB1_11;
	add.s32 	%r73, %r104, %r15;
	mul.wide.u32 	%rd41, %r73, 4;
	add.s64 	%rd42, %rd2, %rd41;
	ld.global.f32 	%f32, [%rd42];
	mad.lo.s32 	%r74, %r104, %r56, %r106;
	mul.wide.u32 	%rd43, %r74, 4;
	add.s64 	%rd44, %rd1, %rd43;
	ld.global.f32 	%f33, [%rd44];
	fma.rn.f32 	%f34, %f32, %f33, %f52;
	st.global.f32 	[%rd3], %f34;
	add.s32 	%r75, %r73, 1;
	mul.wide.u32 	%rd45, %r75, 4;
	add.s64 	%rd46, %rd2, %rd45;
	ld.global.f32 	%f35, [%rd46];
	add.s32 	%r76, %r74, %r56;
	mul.wide.u32 	%rd47, %r76, 4;
	add.s64 	%rd48, %rd1, %rd47;
	ld.global.f32 	%f36, [%rd48];
	fma.rn.f32 	%f37, %f35, %f36, %f34;
	st.global.f32 	[%rd3], %f37;
	add.s32 	%r77, %r73, 2;
	mul.wide.u32 	%rd49, %r77, 4;
	add.s64 	%rd50, %rd2, %rd49;
	ld.global.f32 	%f38, [%rd50];
	add.s32 	%r78, %r76, %r56;
	mul.wide.u32 	%rd51, %r78, 4;
	add.s64 	%rd52, %rd1, %rd51;
	ld.global.f32 	%f39, [%rd52];
	fma.rn.f32 	%f40, %f38, %f39, %f37;
	st.global.f32 	[%rd3], %f40;
	add.s32 	%r79, %r73, 3;
	mul.wide.u32 	%rd53, %r79, 4;
	add.s64 	%rd54, %rd2, %rd53;
	ld.global.f32 	%f41, [%rd54];
	add.s32 	%r80, %r78, %r56;
	mul.wide.u32 	%rd55, %r80, 4;
	add.s64 	%rd56, %rd1, %rd55;
	ld.global.f32 	%f42, [%rd56];
	fma.rn.f32 	%f52, %f41, %f42, %f40;
	st.global.f32 	[%rd3], %f52;
	add.s32 	%r104, %r104, 4;
$L__BB1_11:
	and.b32  	%r81, %r55, 3;
	setp.eq.s32 	%p8, %r81, 0;
	@%p8 bra 	$L__BB1_16;
	setp.eq.s32 	%p9, %r81, 1;
	@%p9 bra 	$L__BB1_14;
	add.s32 	%r82, %r104, %r15;
	mul.wide.u32 	%rd57, %r82, 4;
	add.s64 	%rd58, %rd2, %rd57;
	ld.global.f32 	%f43, [%rd58];
	mad.lo.s32 	%r83, %r104, %r56, %r106;
	mul.wide.u32 	%rd59, %r83, 4;
	add.s64 	%rd60, %rd1, %rd59;
	ld.global.f32 	%f44, [%rd60];
	fma.rn.f32 	%f45, %f43, %f44, %f52;
	st.global.f32 	[%rd3], %f45;
	add.s32 	%r84, %r82, 1;
	mul.wide.u32 	%rd61, %r84, 4;
	add.s64 	%rd62, %rd2, %rd61;
	ld.global.f32 	%f46, [%rd62];
	add.s32 	%r85, %r83, %r56;
	mul.wide.u32 	%rd63, %r85, 4;
	add.s64 	%rd64, %rd1, %rd63;
	ld.global.f32 	%f47, [%rd64];
	fma.rn.f32 	%f52, %f46, %f47, %f45;
	st.global.f32 	[%rd3], %f52;
	add.s32 	%r104, %r104, 2;
$L__BB1_14:
	setp.eq.s32 	%p10, %r4, 0;
	@%p10 bra 	$L__BB1_16;
	add.s32 	%r86, %r104, %r15;
	mul.wide.u32 	%rd65, %r86, 4;
	add.s64 	%rd66, %rd2, %rd65;
	ld.global.f32 	%f48, [%rd66];
	mad.lo.s32 	%r87, %r104, %r56, %r106;
	mul.wide.u32 	%rd67, %r87, 4;
	add.s64 	%rd68, %rd1, %rd67;
	ld.global.f32 	%f49, [%rd68];
	fma.rn.f32 	%f50, %f48, %f49, %f52;
	st.global.f32 	[%rd3], %f50;
$L__BB1_16:
	mov.u32 	%r88, %nctaid.y;
	add.s32 	%r106, %r106, %r88;
	setp.lt.u32 	%p11, %r106, %r56;
	@%p11 bra 	$L__BB1_5;
$L__BB1_17:
	mov.u32 	%r89, %nctaid.x;
	add.s32 	%r91, %r91, %r89;
	setp.lt.u32 	%p12, %r91, %r54;
	@%p12 bra 	$L__BB1_3;
$L__BB1_18:
	ret;

}


// ===== COMPILED SASS (sm_100) =====

	.target	sm_100

	.elftype	@"ET_EXEC"


//--------------------- .note.nv.tkinfo           --------------------------
	.section	.note.nv.tkinfo,"",@"SHT_NOTE"
	.sectionflags	@"SHF_NOTE_NV_TKINFO"
	.tkinfo
        /*0018*/ 	.word	0x00000002
        /*0030*/ 	.string	""
        /*0030*/ 	.string	"ptxas"
        /*0030*/ 	.string	"Cuda compilation tools, release 13.0, V13.0.88"
        /*0030*/ 	.string	"Build cuda_13.0.r13.0/compiler.36424714_0"
        /*0030*/ 	.string	"-arch sm_100 -m 64 "



//--------------------- .note.nv.cuinfo           --------------------------
	.section	.note.nv.cuinfo,"",@"SHT_NOTE"
	.sectionflags	@"SHF_NOTE_NV_CUINFO"
        /*0018*/ 	.short	0x0002
        /*001a*/ 	.short	0x0064
        /*001c*/ 	.short	0x0082
	.zero		2


//--------------------- .nv.info                  --------------------------
	.section	.nv.info,"",@"SHT_CUDA_INFO"
	.align	4


	//----- nvinfo : EIATTR_REGCOUNT
	.align		4
        /*0000*/ 	.byte	0x04, 0x2f
        /*0002*/ 	.short	(.L_1 - .L_0)
	.align		4
.L_0:
        /*0004*/ 	.word	index@(_Z16SumarMatricesGPUPfS_S_jjjj)
        /*0008*/ 	.word	0x00000014


	//----- nvinfo : EIATTR_FRAME_SIZE
	.align		4
.L_1:
        /*000c*/ 	.byte	0x04, 0x11
        /*000e*/ 	.short	(.L_3 - .L_2)
	.align		4
.L_2:
        /*0010*/ 	.word	index@(_Z16SumarMatricesGPUPfS_S_jjjj)
        /*0014*/ 	.word	0x00000000


	//----- nvinfo : EIATTR_REGCOUNT
	.align		4
.L_3:
        /*0018*/ 	.byte	0x04, 0x2f
        /*001a*/ 	.short	(.L_5 - .L_4)
	.align		4
.L_4:
        /*001c*/ 	.word	index@(_Z22MultiplicarMatricesGPUPfS_S_jjjj)
        /*0020*/ 	.word	0x00000020


	//----- nvinfo : EIATTR_FRAME_SIZE
	.align		4
.L_5:
        /*0024*/ 	.byte	0x04, 0x11
        /*0026*/ 	.short	(.L_7 - .L_6)
	.align		4
.L_6:
        /*0028*/ 	.word	index@(_Z22MultiplicarMatricesGPUPfS_S_jjjj)
        /*002c*/ 	.word	0x00000000


	//----- nvinfo : EIATTR_MIN_STACK_SIZE
	.align		4
.L_7:
        /*0030*/ 	.byte	0x04, 0x12
        /*0032*/ 	.short	(.L_9 - .L_8)
	.align		4
.L_8:
        /*0034*/ 	.word	index@(_Z22MultiplicarMatricesGPUPfS_S_jjjj)
        /*0038*/ 	.word	0x00000000


	//----- nvinfo : EIATTR_MIN_STACK_SIZE
	.align		4
.L_9:
        /*003c*/ 	.byte	0x04, 0x12
        /*003e*/ 	.short	(.L_11 - .L_10)
	.align		4
.L_10:
        /*0040*/ 	.word	index@(_Z16SumarMatricesGPUPfS_S_jjjj)
        /*0044*/ 	.word	0x00000000
.L_11:


//--------------------- .nv.compat                --------------------------
	.section	.nv.compat,"",@"SHT_CUDA_COMPAT_INFO"
	.align	4
        /*0000*/ 	.byte	0x02, 0x09, 0x00, 0x00, 0x02, 0x02, 0x01, 0x00, 0x02, 0x05, 0x05, 0x00, 0x03, 0x07, 0x01, 0x01
        /*0010*/ 	.byte	0x02, 0x03, 0x00, 0x00, 0x02, 0x06, 0x01, 0x00, 0x04, 0x0b, 0x08, 0x00, 0x09, 0x00, 0x00, 0x00
        /*0020*/ 	.byte	0x00, 0x00, 0x00, 0x00


//--------------------- .nv.info._Z22MultiplicarMatricesGPUPfS_S_jjjj --------------------------
	.section	.nv.info._Z22MultiplicarMatricesGPUPfS_S_jjjj,"",@"SHT_CUDA_INFO"
	.sectionflags	@""
	.align	4


	//----- nvinfo : EIATTR_CUDA_API_VERSION
	.align		4
        /*0000*/ 	.byte	0x04, 0x37
        /*0002*/ 	.short	(.L_13 - .L_12)
.L_12:
        /*0004*/ 	.word	0x00000082


	//----- nvinfo : EIATTR_KPARAM_INFO
	.align		4
.L_13:
        /*0008*/ 	.byte	0x04, 0x17
        /*000a*/ 	.short	(.L_15 - .L_14)
.L_14:
        /*000c*/ 	.word	0x00000000
        /*0010*/ 	.short	0x0006
        /*0012*/ 	.short	0x0024
        /*0014*/ 	.byte	0x00, 0xf0, 0x11, 0x00


	//----- nvinfo : EIATTR_KPARAM_INFO
	.align		4
.L_15:
        /*0018*/ 	.byte	0x04, 0x17
        /*001a*/ 	.short	(.L_17 - .L_16)
.L_16:
        /*001c*/ 	.word	0x00000000
        /*0020*/ 	.short	0x0005
        /*0022*/ 	.short	0x0020
        /*0024*/ 	.byte	0x00, 0xf0, 0x11, 0x00


	//----- nvinfo : EIATTR_KPARAM_INFO
	.align		4
.L_17:
        /*0028*/ 	.byte	0x04, 0x17
        /*002a*/ 	.short	(.L_19 - .L_18)
.L_18:
        /*002c*/ 	.word	0x00000000
        /*0030*/ 	.short	0x0004
        /*0032*/ 	.short	0x001c
        /*0034*/ 	.byte	0x00, 0xf0, 0x11, 0x00


	//----- nvinfo : EIATTR_KPARAM_INFO
	.align		4
.L_19:
        /*0038*/ 	.byte	0x04, 0x17
        /*003a*/ 	.short	(.L_21 - .L_20)
.L_20:
        /*003c*/ 	.word	0x00000000
        /*0040*/ 	.short	0x0003
        /*0042*/ 	.short	0x0018
        /*0044*/ 	.byte	0x00, 0xf0, 0x11, 0x00


	//----- nvinfo : EIATTR_KPARAM_INFO
	.align		4
.L_21:
        /*0048*/ 	.byte	0x04, 0x17
        /*004a*/ 	.short	(.L_23 - .L_22)
.L_22:
        /*004c*/ 	.word	0x00000000
        /*0050*/ 	.short	0x0002
        /*0052*/ 	.short	0x0010
        /*0054*/ 	.byte	0x00, 0xf5, 0x21, 0x00


	//----- nvinfo : EIATTR_KPARAM_INFO
	.align		4
.L_23:
        /*0058*/ 	.byte	0x04, 0x17
        /*005a*/ 	.short	(.L_25 - .L_24)
.L_24:
        /*005c*/ 	.word	0x00000000
        /*0060*/ 	.short	0x0001
        /*0062*/ 	.short	0x0008
        /*0064*/ 	.byte	0x00, 0xf5, 0x21, 0x00


	//----- nvinfo : EIATTR_KPARAM_INFO
	.align		4
.L_25:
        /*0068*/ 	.byte	0x04, 0x17
        /*006a*/ 	.short	(.L_27 - .L_26)
.L_26:
        /*006c*/ 	.word	0x00000000
        /*0070*/ 	.short	0x0000
        /*0072*/ 	.short	0x0000
        /*0074*/ 	.byte	0x00, 0xf5, 0x21, 0x00


	//----- nvinfo : EIATTR_SPARSE_MMA_MASK
	.align		4
.L_27:
        /*0078*/ 	.byte	0x03, 0x50
        /*007a*/ 	.short	0x0000


	//----- nvinfo : EIATTR_MAXREG_COUNT
	.align		4
        /*007c*/ 	.byte	0x03, 0x1b
        /*007e*/ 	.short	0x00ff


	//----- nvinfo : EIATTR_MERCURY_ISA_VERSION
	.align		4
        /*0080*/ 	.byte	0x03, 0x5f
        /*0082*/ 	.short	0x0101


	//----- nvinfo : EIATTR_VRC_CTA_INIT_COUNT
	.align		4
        /*0084*/ 	.byte	0x02, 0x4a
	.zero		1
	.zero		1


	//----- nvinfo : EIATTR_EXIT_INSTR_OFFSETS
	.align		4
        /*0088*/ 	.byte	0x04, 0x1c
        /*008a*/ 	.short	(.L_29 - .L_28)


	//   ....[0]....
.L_28:
        /*008c*/ 	.word	0x00000070


	//   ....[1]....
        /*0090*/ 	.word	0x000000a0


	//   ....[2]....
        /*0094*/ 	.word	0x00000c30


	//----- nvinfo : EIATTR_CRS_STACK_SIZE
	.align		4
.L_29:
        /*0098*/ 	.byte	0x04, 0x1e
        /*009a*/ 	.short	(.L_31 - .L_30)
.L_30:
        /*009c*/ 	.word	0x00000000


	//----- nvinfo : EIATTR_CBANK_PARAM_SIZE
	.align		4
.L_31:
        /*00a0*/ 	.byte	0x03, 0x19
        /*00a2*/ 	.short	0x0028


	//----- nvinfo : EIATTR_PARAM_CBANK
	.align		4
        /*00a4*/ 	.byte	0x04, 0x0a
        /*00a6*/ 	.short	(.L_33 - .L_32)
	.align		4
.L_32:
        /*00a8*/ 	.word	index@(.nv.constant0._Z22MultiplicarMatricesGPUPfS_S_jjjj)
        /*00ac*/ 	.short	0x0380
        /*00ae*/ 	.short	0x0028


	//----- nvinfo : EIATTR_SW_WAR
	.align		4
.L_33:
        /*00b0*/ 	.byte	0x04, 0x36
        /*00b2*/ 	.short	(.L_35 - .L_34)
.L_34:
        /*00b4*/ 	.word	0x00000008
.L_35:


//--------------------- .nv.info._Z16SumarMatricesGPUPfS_S_jjjj --------------------------
	.section	.nv.info._Z16SumarMatricesGPUPfS_S_jjjj,"",@"SHT_CUDA_INFO"
	.sectionflags	@""
	.align	4


	//----- nvinfo : EIATTR_CUDA_API_VERSION
	.align		4
        /*0000*/ 	.byte	0x04, 0x37
        /*0002*/ 	.short	(.L_37 - .L_36)
.L_36:
        /*0004*/ 	.word	0x00000082


	//----- nvinfo : EIATTR_KPARAM_INFO
	.align		4
.L_37:
        /*0008*/ 	.byte	0x04, 0x17
        /*000a*/ 	.short	(.L_39 - .L_38)
.L_38:
        /*000c*/ 	.word	0x00000000
        /*0010*/ 	.short	0x0006
        /*0012*/ 	.short	0x0024
        /*0014*/ 	.byte	0x00, 0xf0, 0x11, 0x00


	//----- nvinfo : EIATTR_KPARAM_INFO
	.align		4
.L_39:
        /*0018*/ 	.byte	0x04, 0x17
        /*001a*/ 	.short	(.L_41 - .L_40)
.L_40:
        /*001c*/ 	.word	0x00000000
        /*0020*/ 	.short	0x0005
        /*0022*/ 	.short	0x0020
        /*0024*/ 	.byte	0x00, 0xf0, 0x11, 0x00


	//----- nvinfo : EIATTR_KPARAM_INFO
	.align		4
.L_41:
        /*0028*/ 	.byte	0x04, 0x17
        /*002a*/ 	.short	(.L_43 - .L_42)
.L_42:
        /*002c*/ 	.word	0x00000000
        /*0030*/ 	.short	0x0004
        /*0032*/ 	.short	0x001c
        /*0034*/ 	.byte	0x00, 0xf0, 0x11, 0x00


	//----- nvinfo : EIATTR_KPARAM_INFO
	.align		4
.L_43:
        /*0038*/ 	.byte	0x04, 0x17
        /*003a*/ 	.short	(.L_45 - .L_44)
.L_44:
        /*003c*/ 	.word	0x00000000
        /*0040*/ 	.short	0x0003
        /*0042*/ 	.short	0x0018
        /*0044*/ 	.byte	0x00, 0xf0, 0x11, 0x00


	//----- nvinfo : EIATTR_KPARAM_INFO
	.align		4
.L_45:
        /*0048*/ 	.byte	0x04, 0x17
        /*004a*/ 	.short	(.L_47 - .L_46)
.L_46:
        /*004c*/ 	.word	0x00000000
        /*0050*/ 	.short	0x0002
        /*0052*/ 	.short	0x0010
        /*0054*/ 	.byte	0x00, 0xf5, 0x21, 0x00


	//----- nvinfo : EIATTR_KPARAM_INFO
	.align		4
.L_47:
        /*0058*/ 	.byte	0x04, 0x17
        /*005a*/ 	.short	(.L_49 - .L_48)
.L_48:
        /*005c*/ 	.word	0x00000000
        /*0060*/ 	.short	0x0001
        /*0062*/ 	.short	0x0008
        /*0064*/ 	.byte	0x00, 0xf5, 0x21, 0x00


	//----- nvinfo : EIATTR_KPARAM_INFO
	.align		4
.L_49:
        /*0068*/ 	.byte	0x04, 0x17
        /*006a*/ 	.short	(.L_51 - .L_50)
.L_50:
        /*006c*/ 	.word	0x00000000
        /*0070*/ 	.short	0x0000
        /*0072*/ 	.short	0x0000
        /*0074*/ 	.byte	0x00, 0xf5, 0x21, 0x00


	//----- nvinfo : EIATTR_SPARSE_MMA_MASK
	.align		4
.L_51:
        /*0078*/ 	.byte	0x03, 0x50
        /*007a*/ 	.short	0x0000


	//----- nvinfo : EIATTR_MAXREG_COUNT
	.align		4
        /*007c*/ 	.byte	0x03, 0x1b
        /*007e*/ 	.short	0x00ff


	//----- nvinfo : EIATTR_MERCURY_ISA_VERSION
	.align		4
        /*0080*/ 	.byte	0x03, 0x5f
        /*0082*/ 	.short	0x0101


	//----- nvinfo : EIATTR_VRC_CTA_INIT_COUNT
	.align		4
        /*0084*/ 	.byte	0x02, 0x4a
	.zero		1
	.zero		1


	//----- nvinfo : EIATTR_EXIT_INSTR_OFFSETS
	.align		4
        /*0088*/ 	.byte	0x04, 0x1c
        /*008a*/ 	.short	(.L_53 - .L_52)


	//   ....[0]....
.L_52:
        /*008c*/ 	.word	0x00000070


	//   ....[1]....
        /*0090*/ 	.word	0x00000260


	//----- nvinfo : EIATTR_CRS_STACK_SIZE
	.align		4
.L_53:
        /*0094*/ 	.byte	0x04, 0x1e
        /*0096*/ 	.short	(.L_55 - .L_54)
.L_54:
        /*0098*/ 	.word	0x00000000


	//----- nvinfo : EIATTR_CBANK_PARAM_SIZE
	.align		4
.L_55:
        /*009c*/ 	.byte	0x03, 0x19
        /*009e*/ 	.short	0x0028


	//----- nvinfo : EIATTR_PARAM_CBANK
	.align		4
        /*00a0*/ 	.byte	0x04, 0x0a
        /*00a2*/ 	.short	(.L_57 - .L_56)
	.align		4
.L_56:
        /*00a4*/ 	.word	index@(.nv.constant0._Z16SumarMatricesGPUPfS_S_jjjj)
        /*00a8*/ 	.short	0x0380
        /*00aa*/ 	.short	0x0028


	//----- nvinfo : EIATTR_SW_WAR
	.align		4
.L_57:
        /*00ac*/ 	.byte	0x04, 0x36
        /*00ae*/ 	.short	(.L_59 - .L_58)
.L_58:
        /*00b0*/ 	.word	0x00000008
.L_59:


//--------------------- .nv.callgraph             --------------------------
	.section	.nv.callgraph,"",@"SHT_CUDA_CALLGRAPH"
	.align	4
	.sectionentsize	8
	.align		4
        /*0000*/ 	.word	0x00000000
	.align		4
        /*0004*/ 	.word	0xffffffff
	.align		4
        /*0008*/ 	.word	0x00000000
	.align		4
        /*000c*/ 	.word	0xfffffffe
	.align		4
        /*0010*/ 	.word	0x00000000
	.align		4
        /*0014*/ 	.word	0xfffffffd
	.align		4
        /*0018*/ 	.word	0x00000000
	.align		4
        /*001c*/ 	.word	0xfffffffc


//--------------------- .text._Z22MultiplicarMatricesGPUPfS_S_jjjj --------------------------
	.section	.text._Z22MultiplicarMatricesGPUPfS_S_jjjj,"ax",@progbits
	.align	128
        .global         _Z22MultiplicarMatricesGPUPfS_S_jjjj
        .type           _Z22MultiplicarMatricesGPUPfS_S_jjjj,@function
        .size           _Z22MultiplicarMatricesGPUPfS_S_jjjj,(.L_x_14 - _Z22MultiplicarMatricesGPUPfS_S_jjjj)
        .other          _Z22MultiplicarMatricesGPUPfS_S_jjjj,@"STO_CUDA_ENTRY STV_DEFAULT"
_Z22MultiplicarMatricesGPUPfS_S_jjjj:
.text._Z22MultiplicarMatricesGPUPfS_S_jjjj:
[----:B------:R-:W-:Y:S01]  /*0000*/  LDC R1, c[0x0][0x37c] ;  /* 0x0000df00ff017b82 */ /* 0x000fe20000000800 */
[----:B------:R-:W0:Y:S07]  /*0010*/  S2R R0, SR_TID.X ;  /* 0x0000000000007919 */ /* 0x000e2e0000002100 */
[----:B------:R-:W0:Y:S01]  /*0020*/  S2UR UR4, SR_CTAID.X ;  /* 0x00000000000479c3 */ /* 0x000e220000002500 */
[----:B------:R-:W1:Y:S07]  /*0030*/  LDCU UR5, c[0x0][0x398] ;  /* 0x00007300ff0577ac */ /* 0x000e6e0008000800 */
[----:B------:R-:W0:Y:S02]  /*0040*/  LDC R3, c[0x0][0x360] ;  /* 0x0000d800ff037b82 */ /* 0x000e240000000800 */
[----:B0-----:R-:W-:-:S05]  /*0050*/  IMAD R3, R3, UR4, R0 ;  /* 0x0000000403037c24 */ /* 0x001fca000f8e0200 */
[----:B-1----:R-:W-:-:S13]  /*0060*/  ISETP.GE.U32.AND P0, PT, R3, UR5, PT ;  /* 0x0000000503007c0c */ /* 0x002fda000bf06070 */
[----:B------:R-:W-:Y:S05]  /*0070*/  @P0 EXIT ;  /* 0x000000000000094d */ /* 0x000fea0003800000 */
[----:B------:R-:W0:Y:S02]  /*0080*/  LDCU UR4, c[0x0][0x39c] ;  /* 0x00007380ff0477ac */ /* 0x000e240008000800 */
[----:B0-----:R-:W-:-:S13]  /*0090*/  ISETP.NE.AND P0, PT, RZ, UR4, PT ;  /* 0x00000004ff007c0c */ /* 0x001fda000bf05270 */
[----:B------:R-:W-:Y:S05]  /*00a0*/  @!P0 EXIT ;  /* 0x000000000000894d */ /* 0x000fea0003800000 */
[----:B------:R-:W0:Y:S01]  /*00b0*/  S2R R0, SR_TID.Y ;  /* 0x0000000000007919 */ /* 0x000e220000002200 */
[----:B------:R-:W0:Y:S01]  /*00c0*/  LDCU UR5, c[0x0][0x364] ;  /* 0x00006c80ff0577ac */ /* 0x000e220008000800 */
[----:B------:R-:W0:Y:S01]  /*00d0*/  S2R R5, SR_CTAID.Y ;  /* 0x0000000000057919 */ /* 0x000e220000002600 */
[----:B------:R-:W-:Y:S01]  /*00e0*/  ULOP3.LUT UR7, UR4, 0xfffffff8, URZ, 0xc0, !UPT ;  /* 0xfffffff804077892 */ /* 0x000fe2000f8ec0ff */
[----:B------:R-:W1:Y:S01]  /*00f0*/  LDCU.64 UR8, c[0x0][0x358] ;  /* 0x00006b00ff0877ac */ /* 0x000e620008000a00 */
[----:B------:R-:W-:Y:S02]  /*0100*/  ULOP3.LUT UR4, UR4, 0x7, URZ, 0xc0, !UPT ;  /* 0x0000000704047892 */ /* 0x000fe4000f8ec0ff */
[----:B------:R-:W-:Y:S01]  /*0110*/  UIADD3 UR6, UPT, UPT, -UR7, URZ, URZ ;  /* 0x000000ff07067290 */ /* 0x000fe2000fffe1ff */
[----:B01----:R-:W-:-:S11]  /*0120*/  IMAD R0, R5, UR5, R0 ;  /* 0x0000000505007c24 */ /* 0x003fd6000f8e0200 */
.L_x_7:
[----:B------:R-:W0:Y:S01]  /*0130*/  LDCU UR5, c[0x0][0x3a4] ;  /* 0x00007480ff0577ac */ /* 0x000e220008000800 */
[----:B------:R-:W-:Y:S01]  /*0140*/  BSSY.RECONVERGENT B0, `(.L_x_0) ;  /* 0x00000a9000007945 */ /* 0x000fe20003800200 */
[----:B0-----:R-:W-:-:S13]  /*0150*/  ISETP.GE.U32.AND P0, PT, R0, UR5, PT ;  /* 0x0000000500007c0c */ /* 0x001fda000bf06070 */
[----:B-123-5:R-:W-:Y:S05]  /*0160*/  @P0 BRA `(.L_x_1) ;  /* 0x0000000800980947 */ /* 0x02efea0003800000 */
.L_x_6:
[----:B------:R-:W0:Y:S08]  /*0170*/  LDC R5, c[0x0][0x3a4] ;  /* 0x0000e900ff057b82 */ /* 0x000e300000000800 */
[----:B-123--:R-:W1:Y:S08]  /*0180*/  LDC.64 R14, c[0x0][0x390] ;  /* 0x0000e400ff0e7b82 */ /* 0x00ee700000000a00 */
[----:B------:R-:W2:Y:S01]  /*0190*/  LDC R4, c[0x0][0x39c] ;  /* 0x0000e700ff047b82 */ /* 0x000ea20000000800 */
[----:B0-----:R-:W-:-:S04]  /*01a0*/  IMAD R7, R3, R5, R0 ;  /* 0x0000000503077224 */ /* 0x001fc800078e0200 */
[----:B-1----:R-:W-:-:S05]  /*01b0*/  IMAD.WIDE.U32 R14, R7, 0x4, R14 ;  /* 0x00000004070e7825 */ /* 0x002fca00078e000e */
[----:B-----5:R0:W5:Y:S01]  /*01c0*/  LDG.E R23, desc[UR8][R14.64] ;  /* 0x000000080e177981 */ /* 0x020162000c1e1900 */
[----:B------:R-:W-:Y:S01]  /*01d0*/  HFMA2 R2, -RZ, RZ, 0, 0 ;  /* 0x00000000ff027431 */ /* 0x000fe200000001ff */
[----:B--2---:R-:W-:-:S13]  /*01e0*/  ISETP.GE.U32.AND P0, PT, R4, 0x8, PT ;  /* 0x000000080400780c */ /* 0x004fda0003f06070 */
[----:B0-----:R-:W-:Y:S05]  /*01f0*/  @!P0 BRA `(.L_x_2) ;  /* 0x0000000400408947 */ /* 0x001fea0003800000 */
[----:B------:R-:W-:Y:S01]  /*0200*/  IMAD R2, R3, R4, 0x3 ;  /* 0x0000000303027424 */ /* 0x000fe200078e0204 */
[----:B------:R-:W-:Y:S01]  /*0210*/  IADD3 R6, PT, PT, R0, R5, RZ ;  /* 0x0000000500067210 */ /* 0x000fe20007ffe0ff */
[C-C-:B------:R-:W-:Y:S01]  /*0220*/  IMAD R10, R5.reuse, 0x3, R0.reuse ;  /* 0x00000003050a7824 */ /* 0x140fe200078e0200 */
[CC--:B------:R-:W-:Y:S01]  /*0230*/  LEA R8, R5.reuse, R0.reuse, 0x1 ;  /* 0x0000000005087211 */ /* 0x0c0fe200078e08ff */
[C-C-:B------:R-:W-:Y:S01]  /*0240*/  IMAD R7, R5.reuse, 0x5, R0.reuse ;  /* 0x0000000505077824 */ /* 0x140fe200078e0200 */
[CC--:B------:R-:W-:Y:S01]  /*0250*/  LEA R12, R5.reuse, R0.reuse, 0x2 ;  /* 0x00000000050c7211 */ /* 0x0c0fe200078e10ff */
[C-C-:B------:R-:W-:Y:S01]  /*0260*/  IMAD R9, R5.reuse, 0x6, R0.reuse ;  /* 0x0000000605097824 */ /* 0x140fe200078e0200 */
[----:B------:R-:W-:Y:S01]  /*0270*/  MOV R13, R0 ;  /* 0x00000000000d7202 */ /* 0x000fe20000000f00 */
[----:B------:R-:W-:Y:S01]  /*0280*/  IMAD R11, R5, 0x7, R0 ;  /* 0x00000007050b7824 */ /* 0x000fe200078e0200 */
[----:B------:R-:W-:-:S06]  /*0290*/  UMOV UR5, UR6 ;  /* 0x0000000600057c82 */ /* 0x000fcc0008000000 */
.L_x_3:
[----:B------:R-:W0:Y:S01]  /*02a0*/  LDC.64 R18, c[0x0][0x380] ;  /* 0x0000e000ff127b82 */ /* 0x000e220000000a00 */
[----:B------:R-:W-:-:S07]  /*02b0*/  IADD3 R27, PT, PT, R2, -0x3, RZ ;  /* 0xfffffffd021b7810 */ /* 0x000fce0007ffe0ff */
[----:B-1----:R-:W1:Y:S01]  /*02c0*/  LDC.64 R16, c[0x0][0x388] ;  /* 0x0000e200ff107b82 */ /* 0x002e620000000a00 */
[----:B0-----:R-:W-:-:S06]  /*02d0*/  IMAD.WIDE.U32 R26, R27, 0x4, R18 ;  /* 0x000000041b1a7825 */ /* 0x001fcc00078e0012 */
[----:B------:R-:W2:Y:S01]  /*02e0*/  LDG.E R26, desc[UR8][R26.64] ;  /* 0x000000081a1a7981 */ /* 0x000ea2000c1e1900 */
[----:B-1----:R-:W-:-:S06]  /*02f0*/  IMAD.WIDE.U32 R20, R13, 0x4, R16 ;  /* 0x000000040d147825 */ /* 0x002fcc00078e0010 */
[----:B------:R-:W2:Y:S01]  /*0300*/  LDG.E R20, desc[UR8][R20.64] ;  /* 0x0000000814147981 */ /* 0x000ea2000c1e1900 */
[----:B------:R-:W-:Y:S01]  /*0310*/  IADD3 R25, PT, PT, R2, -0x2, RZ ;  /* 0xfffffffe02197810 */ /* 0x000fe20007ffe0ff */
[----:B--2--5:R-:W-:-:S04]  /*0320*/  FFMA R21, R26, R20, R23 ;  /* 0x000000141a157223 */ /* 0x024fc80000000017 */
[----:B------:R-:W-:-:S04]  /*0330*/  IMAD.WIDE.U32 R22, R25, 0x4, R18 ;  /* 0x0000000419167825 */ /* 0x000fc800078e0012 */
[----:B------:R-:W-:Y:S01]  /*0340*/  IMAD.WIDE.U32 R24, R6, 0x4, R16 ;  /* 0x0000000406187825 */ /* 0x000fe200078e0010 */
[----:B------:R0:W-:Y:S04]  /*0350*/  STG.E desc[UR8][R14.64], R21 ;  /* 0x000000150e007986 */ /* 0x0001e8000c101908 */
[----:B------:R-:W2:Y:S04]  /*0360*/  LDG.E R22, desc[UR8][R22.64] ;  /* 0x0000000816167981 */ /* 0x000ea8000c1e1900 */
[----:B------:R-:W2:Y:S01]  /*0370*/  LDG.E R24, desc[UR8][R24.64] ;  /* 0x0000000818187981 */ /* 0x000ea2000c1e1900 */
[----:B------:R-:W-:-:S05]  /*0380*/  IADD3 R29, PT, PT, R2, -0x1, RZ ;  /* 0xffffffff021d7810 */ /* 0x000fca0007ffe0ff */
[----:B------:R-:W-:-:S04]  /*0390*/  IMAD.WIDE.U32 R26, R29, 0x4, R18 ;  /* 0x000000041d1a7825 */ /* 0x000fc800078e0012 */
[----:B------:R-:W-:-:S04]  /*03a0*/  IMAD.WIDE.U32 R28, R8, 0x4, R16 ;  /* 0x00000004081c7825 */ /* 0x000fc800078e0010 */
[----:B--2---:R-:W-:-:S05]  /*03b0*/  FFMA R25, R22, R24, R21 ;  /* 0x0000001816197223 */ /* 0x004fca0000000015 */
[----:B------:R1:W-:Y:S04]  /*03c0*/  STG.E desc[UR8][R14.64], R25 ;  /* 0x000000190e007986 */ /* 0x0003e8000c101908 */
[----:B------:R-:W2:Y:S04]  /*03d0*/  LDG.E R26, desc[UR8][R26.64] ;  /* 0x000000081a1a7981 */ /* 0x000ea8000c1e1900 */
[----:B------:R-:W2:Y:S01]  /*03e0*/  LDG.E R28, desc[UR8][R28.64] ;  /* 0x000000081c1c7981 */ /* 0x000ea2000c1e1900 */
[----:B0-----:R-:W-:-:S04]  /*03f0*/  IMAD.WIDE.U32 R20, R2, 0x4, R18 ;  /* 0x0000000402147825 */ /* 0x001fc800078e0012 */
[----:B------:R-:W-:-:S04]  /*0400*/  IMAD.WIDE.U32 R22, R10, 0x4, R16 ;  /* 0x000000040a167825 */ /* 0x000fc800078e0010 */
[----:B--2---:R-:W-:-:S05]  /*0410*/  FFMA R29, R26, R28, R25 ;  /* 0x0000001c1a1d7223 */ /* 0x004fca0000000019 */
[----:B------:R0:W-:Y:S04]  /*0420*/  STG.E desc[UR8][R14.64], R29 ;  /* 0x0000001d0e007986 */ /* 0x0001e8000c101908 */
[----:B------:R-:W2:Y:S04]  /*0430*/  LDG.E R20, desc[UR8][R20.64] ;  /* 0x0000000814147981 */ /* 0x000ea8000c1e1900 */
[----:B------:R-:W2:Y:S01]  /*0440*/  LDG.E R22, desc[UR8][R22.64] ;  /* 0x0000000816167981 */ /* 0x000ea2000c1e1900 */
[----:B------:R-:W-:Y:S01]  /*0450*/  IADD3 R24, PT, PT, R2, 0x1, RZ ;  /* 0x0000000102187810 */ /* 0x000fe20007ffe0ff */
[----:B------:R-:W-:-:S04]  /*0460*/  IMAD.WIDE.U32 R26, R12, 0x4, R16 ;  /* 0x000000040c1a7825 */ /* 0x000fc800078e0010 */
[----:B-1----:R-:W-:-:S04]  /*0470*/  IMAD.WIDE.U32 R24, R24, 0x4, R18 ;  /* 0x0000000418187825 */ /* 0x002fc800078e0012 */
[----:B--2---:R-:W-:-:S05]  /*0480*/  FFMA R28, R20, R22, R29 ;  /* 0x00000016141c7223 */ /* 0x004fca000000001d */
[----:B------:R1:W-:Y:S04]  /*0490*/  STG.E desc[UR8][R14.64], R28 ;  /* 0x0000001c0e007986 */ /* 0x0003e8000c101908 */
[----:B------:R-:W0:Y:S04]  /*04a0*/  LDG.E R25, desc[UR8][R24.64] ;  /* 0x0000000818197981 */ /* 0x000e28000c1e1900 */
[----:B------:R-:W0:Y:S01]  /*04b0*/  LDG.E R26, desc[UR8][R26.64] ;  /* 0x000000081a1a7981 */ /* 0x000e22000c1e1900 */
[----:B------:R-:W-:Y:S01]  /*04c0*/  IADD3 R21, PT, PT, R2, 0x2, RZ ;  /* 0x0000000202157810 */ /* 0x000fe20007ffe0ff */
[----:B------:R-:W-:-:S04]  /*04d0*/  IMAD.WIDE.U32 R22, R7, 0x4, R16 ;  /* 0x0000000407167825 */ /* 0x000fc800078e0010 */
[----:B------:R-:W-:-:S04]  /*04e0*/  IMAD.WIDE.U32 R20, R21, 0x4, R18 ;  /* 0x0000000415147825 */ /* 0x000fc800078e0012 */
[----:B0-----:R-:W-:-:S05]  /*04f0*/  FFMA R29, R25, R26, R28 ;  /* 0x0000001a191d7223 */ /* 0x001fca000000001c */
[----:B------:R0:W-:Y:S04]  /*0500*/  STG.E desc[UR8][R14.64], R29 ;  /* 0x0000001d0e007986 */ /* 0x0001e8000c101908 */
[----:B------:R-:W1:Y:S04]  /*0510*/  LDG.E R20, desc[UR8][R20.64] ;  /* 0x0000000814147981 */ /* 0x000e68000c1e1900 */
[----:B------:R-:W1:Y:S01]  /*0520*/  LDG.E R22, desc[UR8][R22.64] ;  /* 0x0000000816167981 */ /* 0x000e62000c1e1900 */
[----:B------:R-:W-:Y:S01]  /*0530*/  IADD3 R25, PT, PT, R2, 0x3, RZ ;  /* 0x0000000302197810 */ /* 0x000fe20007ffe0ff */
[----:B------:R-:W-:-:S04]  /*0540*/  IMAD.WIDE.U32 R26, R9, 0x4, R16 ;  /* 0x00000004091a7825 */ /* 0x000fc800078e0010 */
[----:B------:R-:W-:-:S04]  /*0550*/  IMAD.WIDE.U32 R24, R25, 0x4, R18 ;  /* 0x0000000419187825 */ /* 0x000fc800078e0012 */
[----:B-1----:R-:W-:-:S05]  /*0560*/  FFMA R28, R20, R22, R29 ;  /* 0x00000016141c7223 */ /* 0x002fca000000001d */
[----:B------:R1:W-:Y:S04]  /*0570*/  STG.E desc[UR8][R14.64], R28 ;  /* 0x0000001c0e007986 */ /* 0x0003e8000c101908 */
[----:B------:R-:W2:Y:S04]  /*0580*/  LDG.E R25, desc[UR8][R24.64] ;  /* 0x0000000818197981 */ /* 0x000ea8000c1e1900 */
[----:B------:R-:W2:Y:S01]  /*0590*/  LDG.E R26, desc[UR8][R26.64] ;  /* 0x000000081a1a7981 */ /* 0x000ea2000c1e1900 */
[----:B0-----:R-:W-:Y:S01]  /*05a0*/  IADD3 R29, PT, PT, R2, 0x4, RZ ;  /* 0x00000004021d7810 */ /* 0x001fe20007ffe0ff */
[----:B------:R-:W-:-:S04]  /*05b0*/  IMAD.WIDE.U32 R16, R11, 0x4, R16 ;  /* 0x000000040b107825 */ /* 0x000fc800078e0010 */
[----:B------:R-:W-:-:S04]  /*05c0*/  IMAD.WIDE.U32 R18, R29, 0x4, R18 ;  /* 0x000000041d127825 */ /* 0x000fc800078e0012 */
[----:B--2---:R-:W-:-:S05]  /*05d0*/  FFMA R25, R25, R26, R28 ;  /* 0x0000001a19197223 */ /* 0x004fca000000001c */
[----:B------:R1:W-:Y:S04]  /*05e0*/  STG.E desc[UR8][R14.64], R25 ;  /* 0x000000190e007986 */ /* 0x0003e8000c101908 */
[----:B------:R-:W2:Y:S04]  /*05f0*/  LDG.E R18, desc[UR8][R18.64] ;  /* 0x0000000812127981 */ /* 0x000ea8000c1e1900 */
[----:B------:R-:W2:Y:S01]  /*0600*/  LDG.E R16, desc[UR8][R16.64] ;  /* 0x0000000810107981 */ /* 0x000ea2000c1e1900 */
[----:B------:R-:W-:-:S04]  /*0610*/  UIADD3 UR5, UPT, UPT, UR5, 0x8, URZ ;  /* 0x0000000805057890 */ /* 0x000fc8000fffe0ff */
[----:B------:R-:W-:Y:S01]  /*0620*/  UISETP.NE.AND UP0, UPT, UR5, URZ, UPT ;  /* 0x000000ff0500728c */ /* 0x000fe2000bf05270 */
[----:B------:R-:W-:Y:S02]  /*0630*/  IADD3 R2, PT, PT, R2, 0x8, RZ ;  /* 0x0000000802027810 */ /* 0x000fe40007ffe0ff */
[C---:B------:R-:W-:Y:S02]  /*0640*/  LEA R6, R5.reuse, R6, 0x3 ;  /* 0x0000000605067211 */ /* 0x040fe400078e18ff */
[C---:B------:R-:W-:Y:S02]  /*0650*/  LEA R8, R5.reuse, R8, 0x3 ;  /* 0x0000000805087211 */ /* 0x040fe400078e18ff */
[C---:B------:R-:W-:Y:S02]  /*0660*/  LEA R10, R5.reuse, R10, 0x3 ;  /* 0x0000000a050a7211 */ /* 0x040fe400078e18ff */
[C---:B------:R-:W-:Y:S02]  /*0670*/  LEA R12, R5.reuse, R12, 0x3 ;  /* 0x0000000c050c7211 */ /* 0x040fe400078e18ff */
[----:B------:R-:W-:-:S02]  /*0680*/  LEA R7, R5, R7, 0x3 ;  /* 0x0000000705077211 */ /* 0x000fc400078e18ff */
[C---:B------:R-:W-:Y:S02]  /*0690*/  LEA R9, R5.reuse, R9, 0x3 ;  /* 0x0000000905097211 */ /* 0x040fe400078e18ff */
[C---:B------:R-:W-:Y:S02]  /*06a0*/  LEA R11, R5.reuse, R11, 0x3 ;  /* 0x0000000b050b7211 */ /* 0x040fe400078e18ff */
[----:B------:R-:W-:Y:S01]  /*06b0*/  LEA R13, R5, R13, 0x3 ;  /* 0x0000000d050d7211 */ /* 0x000fe200078e18ff */
[----:B--2---:R-:W-:-:S05]  /*06c0*/  FFMA R23, R18, R16, R25 ;  /* 0x0000001012177223 */ /* 0x004fca0000000019 */
[----:B------:R1:W-:Y:S01]  /*06d0*/  STG.E desc[UR8][R14.64], R23 ;  /* 0x000000170e007986 */ /* 0x0003e2000c101908 */
[----:B------:R-:W-:Y:S05]  /*06e0*/  BRA.U UP0, `(.L_x_3) ;  /* 0xfffffff900ec7547 */ /* 0x000fea000b83ffff */
[----:B------:R-:W-:-:S07]  /*06f0*/  MOV R2, UR7 ;  /* 0x0000000700027c02 */ /* 0x000fce0008000f00 */
.L_x_2:
[----:B------:R-:W-:-:S09]  /*0700*/  UISETP.NE.AND UP0, UPT, UR4, URZ, UPT ;  /* 0x000000ff0400728c */ /* 0x000fd2000bf05270 */
[----:B------:R-:W-:Y:S05]  /*0710*/  BRA.U !UP0, `(.L_x_4) ;  /* 0x00000005081c7547 */ /* 0x000fea000b800000 */
[----:B------:R-:W-:Y:S01]  /*0720*/  UIADD3 UR5, UPT, UPT, UR4, -0x1, URZ ;  /* 0xffffffff04057890 */ /* 0x000fe2000fffe0ff */
[----:B------:R-:W-:-:S03]  /*0730*/  LOP3.LUT P0, R12, R4, 0x3, RZ, 0xc0, !PT ;  /* 0x00000003040c7812 */ /* 0x000fc6000780c0ff */
[----:B------:R-:W-:-:S09]  /*0740*/  UISETP.GE.U32.AND UP0, UPT, UR5, 0x3, UPT ;  /* 0x000000030500788c */ /* 0x000fd2000bf06070 */
[----:B------:R-:W-:Y:S05]  /*0750*/  BRA.U !UP0, `(.L_x_5) ;  /* 0x00000001088c7547 */ /* 0x000fea000b800000 */
[----:B------:R-:W0:Y:S01]  /*0760*/  LDC.64 R8, c[0x0][0x380] ;  /* 0x0000e000ff087b82 */ /* 0x000e220000000a00 */
[----:B------:R-:W-:Y:S02]  /*0770*/  IMAD R13, R3, R4, R2 ;  /* 0x00000004030d7224 */ /* 0x000fe400078e0202 */
[----:B------:R-:W-:-:S05]  /*0780*/  IMAD R16, R2, R5, R0 ;  /* 0x0000000502107224 */ /* 0x000fca00078e0200 */
[----:B------:R-:W2:Y:S01]  /*0790*/  LDC.64 R6, c[0x0][0x388] ;  /* 0x0000e200ff067b82 */ /* 0x000ea20000000a00 */
[----:B0-----:R-:W-:-:S06]  /*07a0*/  IMAD.WIDE.U32 R18, R13, 0x4, R8 ;  /* 0x000000040d127825 */ /* 0x001fcc00078e0008 */
[----:B------:R-:W1:Y:S01]  /*07b0*/  LDG.E R18, desc[UR8][R18.64] ;  /* 0x0000000812127981 */ /* 0x000e62000c1e1900 */
[----:B--2---:R-:W-:-:S06]  /*07c0*/  IMAD.WIDE.U32 R10, R16, 0x4, R6 ;  /* 0x00000004100a7825 */ /* 0x004fcc00078e0006 */
[----:B------:R-:W1:Y:S01]  /*07d0*/  LDG.E R10, desc[UR8][R10.64] ;  /* 0x000000080a0a7981 */ /* 0x000e62000c1e1900 */
[----:B------:R-:W-:Y:S02]  /*07e0*/  IADD3 R21, PT, PT, R13, 0x1, RZ ;  /* 0x000000010d157810 */ /* 0x000fe40007ffe0ff */
[----:B------:R-:W-:-:S03]  /*07f0*/  IADD3 R22, PT, PT, R16, R5, RZ ;  /* 0x0000000510167210 */ /* 0x000fc60007ffe0ff */
[----:B------:R-:W-:-:S04]  /*0800*/  IMAD.WIDE.U32 R20, R21, 0x4, R8 ;  /* 0x0000000415147825 */ /* 0x000fc800078e0008 */
[----:B------:R-:W-:-:S04]  /*0810*/  IMAD.WIDE.U32 R16, R22, 0x4, R6 ;  /* 0x0000000416107825 */ /* 0x000fc800078e0006 */
[----:B-1---5:R-:W-:-:S05]  /*0820*/  FFMA R23, R18, R10, R23 ;  /* 0x0000000a12177223 */ /* 0x022fca0000000017 */
[----:B------:R0:W-:Y:S04]  /*0830*/  STG.E desc[UR8][R14.64], R23 ;  /* 0x000000170e007986 */ /* 0x0001e8000c101908 */
[----:B------:R-:W2:Y:S04]  /*0840*/  LDG.E R20, desc[UR8][R20.64] ;  /* 0x0000000814147981 */ /* 0x000ea8000c1e1900 */
[----:B------:R-:W2:Y:S01]  /*0850*/  LDG.E R16, desc[UR8][R16.64] ;  /* 0x0000000810107981 */ /* 0x000ea2000c1e1900 */
[----:B------:R-:W-:Y:S02]  /*0860*/  IADD3 R27, PT, PT, R13, 0x2, RZ ;  /* 0x000000020d1b7810 */ /* 0x000fe40007ffe0ff */
[----:B------:R-:W-:-:S03]  /*0870*/  IADD3 R22, PT, PT, R22, R5, RZ ;  /* 0x0000000516167210 */ /* 0x000fc60007ffe0ff */
[----:B------:R-:W-:-:S04]  /*0880*/  IMAD.WIDE.U32 R18, R27, 0x4, R8 ;  /* 0x000000041b127825 */ /* 0x000fc800078e0008 */
[----:B------:R-:W-:-:S04]  /*0890*/  IMAD.WIDE.U32 R10, R22, 0x4, R6 ;  /* 0x00000004160a7825 */ /* 0x000fc800078e0006 */
[----:B--2---:R-:W-:-:S05]  /*08a0*/  FFMA R25, R20, R16, R23 ;  /* 0x0000001014197223 */ /* 0x004fca0000000017 */
[----:B------:R2:W-:Y:S04]  /*08b0*/  STG.E desc[UR8][R14.64], R25 ;  /* 0x000000190e007986 */ /* 0x0005e8000c101908 */
[----:B------:R-:W3:Y:S04]  /*08c0*/  LDG.E R18, desc[UR8][R18.64] ;  /* 0x0000000812127981 */ /* 0x000ee8000c1e1900 */
[----:B------:R-:W3:Y:S01]  /*08d0*/  LDG.E R10, desc[UR8][R10.64] ;  /* 0x000000080a0a7981 */ /* 0x000ee2000c1e1900 */
[----:B0-----:R-:W-:Y:S02]  /*08e0*/  IADD3 R23, PT, PT, R13, 0x3, RZ ;  /* 0x000000030d177810 */ /* 0x001fe40007ffe0ff */
[----:B------:R-:W-:-:S03]  /*08f0*/  IADD3 R21, PT, PT, R22, R5, RZ ;  /* 0x0000000516157210 */ /* 0x000fc60007ffe0ff */
[----:B------:R-:W-:-:S04]  /*0900*/  IMAD.WIDE.U32 R8, R23, 0x4, R8 ;  /* 0x0000000417087825 */ /* 0x000fc800078e0008 */
[----:B------:R-:W-:-:S04]  /*0910*/  IMAD.WIDE.U32 R6, R21, 0x4, R6 ;  /* 0x0000000415067825 */ /* 0x000fc800078e0006 */
[----:B---3--:R-:W-:-:S05]  /*0920*/  FFMA R13, R18, R10, R25 ;  /* 0x0000000a120d7223 */ /* 0x008fca0000000019 */
[----:B------:R2:W-:Y:S04]  /*0930*/  STG.E desc[UR8][R14.64], R13 ;  /* 0x0000000d0e007986 */ /* 0x0005e8000c101908 */
[----:B------:R-:W3:Y:S04]  /*0940*/  LDG.E R8, desc[UR8][R8.64] ;  /* 0x0000000808087981 */ /* 0x000ee8000c1e1900 */
[----:B------:R-:W3:Y:S01]  /*0950*/  LDG.E R6, desc[UR8][R6.64] ;  /* 0x0000000806067981 */ /* 0x000ee2000c1e1900 */
[----:B------:R-:W-:Y:S01]  /*0960*/  IADD3 R2, PT, PT, R2, 0x4, RZ ;  /* 0x0000000402027810 */ /* 0x000fe20007ffe0ff */
[----:B---3--:R-:W-:-:S05]  /*0970*/  FFMA R23, R8, R6, R13 ;  /* 0x0000000608177223 */ /* 0x008fca000000000d */
[----:B------:R2:W-:Y:S02]  /*0980*/  STG.E desc[UR8][R14.64], R23 ;  /* 0x000000170e007986 */ /* 0x0005e4000c101908 */
.L_x_5:
[----:B------:R-:W-:Y:S05]  /*0990*/  @!P0 BRA `(.L_x_4) ;  /* 0x00000000007c8947 */ /* 0x000fea0003800000 */
[----:B------:R-:W0:Y:S01]  /*09a0*/  LDC.64 R8, c[0x0][0x380] ;  /* 0x0000e000ff087b82 */ /* 0x000e220000000a00 */
[----:B------:R-:W-:-:S07]  /*09b0*/  ISETP.NE.AND P0, PT, R12, 0x1, PT ;  /* 0x000000010c00780c */ /* 0x000fce0003f05270 */
[----:B------:R-:W2:Y:S06]  /*09c0*/  LDC.64 R6, c[0x0][0x388] ;  /* 0x0000e200ff067b82 */ /* 0x000eac0000000a00 */
[----:B------:R-:W-:Y:S02]  /*09d0*/  @P0 IMAD R17, R3, R4, R2 ;  /* 0x0000000403110224 */ /* 0x000fe400078e0202 */
[----:B------:R-:W-:Y:S02]  /*09e0*/  @P0 IMAD R16, R2, R5, R0 ;  /* 0x0000000502100224 */ /* 0x000fe400078e0200 */
[----:B0-----:R-:W-:-:S06]  /*09f0*/  @P0 IMAD.WIDE.U32 R10, R17, 0x4, R8 ;  /* 0x00000004110a0825 */ /* 0x001fcc00078e0008 */
[----:B------:R-:W3:Y:S01]  /*0a00*/  @P0 LDG.E R10, desc[UR8][R10.64] ;  /* 0x000000080a0a0981 */ /* 0x000ee2000c1e1900 */
[----:B--2---:R-:W-:-:S06]  /*0a10*/  @P0 IMAD.WIDE.U32 R12, R16, 0x4, R6 ;  /* 0x00000004100c0825 */ /* 0x004fcc00078e0006 */
[----:B------:R-:W3:Y:S01]  /*0a20*/  @P0 LDG.E R12, desc[UR8][R12.64] ;  /* 0x000000080c0c0981 */ /* 0x000ee2000c1e1900 */
[----:B------:R-:W-:Y:S02]  /*0a30*/  @P0 IADD3 R17, PT, PT, R17, 0x1, RZ ;  /* 0x0000000111110810 */ /* 0x000fe40007ffe0ff */
[----:B------:R-:W-:-:S03]  /*0a40*/  @P0 IADD3 R19, PT, PT, R16, R5, RZ ;  /* 0x0000000510130210 */ /* 0x000fc60007ffe0ff */
[----:B------:R-:W-:Y:S02]  /*0a50*/  @P0 IMAD.WIDE.U32 R16, R17, 0x4, R8 ;  /* 0x0000000411100825 */ /* 0x000fe400078e0008 */
[----:B------:R-:W0:Y:S02]  /*0a60*/  LDC.64 R8, c[0x0][0x380] ;  /* 0x0000e000ff087b82 */ /* 0x000e240000000a00 */
[----:B------:R-:W-:-:S06]  /*0a70*/  @P0 IMAD.WIDE.U32 R18, R19, 0x4, R6 ;  /* 0x0000000413120825 */ /* 0x000fcc00078e0006 */
[----:B------:R-:W2:Y:S01]  /*0a80*/  LDC.64 R6, c[0x0][0x388] ;  /* 0x0000e200ff067b82 */ /* 0x000ea20000000a00 */
[----:B---3-5:R-:W-:-:S05]  /*0a90*/  @P0 FFMA R21, R10, R12, R23 ;  /* 0x0000000c0a150223 */ /* 0x028fca0000000017 */
[----:B------:R3:W-:Y:S04]  /*0aa0*/  @P0 STG.E desc[UR8][R14.64], R21 ;  /* 0x000000150e000986 */ /* 0x0007e8000c101908 */
[----:B------:R-:W1:Y:S04]  /*0ab0*/  @P0 LDG.E R16, desc[UR8][R16.64] ;  /* 0x0000000810100981 */ /* 0x000e68000c1e1900 */
[----:B------:R-:W1:Y:S01]  /*0ac0*/  @P0 LDG.E R18, desc[UR8][R18.64] ;  /* 0x0000000812120981 */ /* 0x000e62000c1e1900 */
[----:B------:R-:W-:Y:S02]  /*0ad0*/  LOP3.LUT P1, RZ, R4, 0x1, RZ, 0xc0, !PT ;  /* 0x0000000104ff7812 */ /* 0x000fe4000782c0ff */
[----:B------:R-:W-:-:S11]  /*0ae0*/  @P0 IADD3 R2, PT, PT, R2, 0x2, RZ ;  /* 0x0000000202020810 */ /* 0x000fd60007ffe0ff */
[----:B------:R-:W-:Y:S02]  /*0af0*/  @P1 IMAD R11, R3, R4, R2 ;  /* 0x00000004030b1224 */ /* 0x000fe400078e0202 */
[----:B------:R-:W-:Y:S02]  /*0b00*/  @P1 IMAD R13, R2, R5, R0 ;  /* 0x00000005020d1224 */ /* 0x000fe400078e0200 */
[----:B0-----:R-:W-:-:S04]  /*0b10*/  @P1 IMAD.WIDE.U32 R8, R11, 0x4, R8 ;  /* 0x000000040b081825 */ /* 0x001fc800078e0008 */
[----:B--2---:R-:W-:-:S04]  /*0b20*/  @P1 IMAD.WIDE.U32 R6, R13, 0x4, R6 ;  /* 0x000000040d061825 */ /* 0x004fc800078e0006 */
[----:B-1----:R-:W-:-:S05]  /*0b30*/  @P0 FFMA R23, R16, R18, R21 ;  /* 0x0000001210170223 */ /* 0x002fca0000000015 */
[----:B------:R3:W-:Y:S04]  /*0b40*/  @P0 STG.E desc[UR8][R14.64], R23 ;  /* 0x000000170e000986 */ /* 0x0007e8000c101908 */
[----:B------:R-:W2:Y:S04]  /*0b50*/  @P1 LDG.E R8, desc[UR8][R8.64] ;  /* 0x0000000808081981 */ /* 0x000ea8000c1e1900 */
[----:B------:R-:W2:Y:S02]  /*0b60*/  @P1 LDG.E R6, desc[UR8][R6.64] ;  /* 0x0000000806061981 */ /* 0x000ea4000c1e1900 */
[----:B--2---:R-:W-:-:S05]  /*0b70*/  @P1 FFMA R11, R8, R6, R23 ;  /* 0x00000006080b1223 */ /* 0x004fca0000000017 */
[----:B------:R3:W-:Y:S02]  /*0b80*/  @P1 STG.E desc[UR8][R14.64], R11 ;  /* 0x0000000b0e001986 */ /* 0x0007e4000c101908 */
.L_x_4:
[----:B------:R-:W0:Y:S02]  /*0b90*/  LDCU UR5, c[0x0][0x374] ;  /* 0x00006e80ff0577ac */ /* 0x000e240008000800 */
[----:B0-----:R-:W-:-:S04]  /*0ba0*/  IADD3 R0, PT, PT, R0, UR5, RZ ;  /* 0x0000000500007c10 */ /* 0x001fc8000fffe0ff */
[----:B------:R-:W-:-:S13]  /*0bb0*/  ISETP.GE.U32.AND P0, PT, R0, R5, PT ;  /* 0x000000050000720c */ /* 0x000fda0003f06070 */
[----:B------:R-:W-:Y:S05]  /*0bc0*/  @!P0 BRA `(.L_x_6) ;  /* 0xfffffff400688947 */ /* 0x000fea000383ffff */
.L_x_1:
[----:B------:R-:W-:Y:S05]  /*0bd0*/  BSYNC.RECONVERGENT B0 ;  /* 0x0000000000007941 */ /* 0x000fea0003800200 */
.L_x_0:
[----:B------:R-:W0:Y:S01]  /*0be0*/  LDCU UR5, c[0x0][0x370] ;  /* 0x00006e00ff0577ac */ /* 0x000e220008000800 */
[----:B------:R-:W4:Y:S01]  /*0bf0*/  LDCU UR10, c[0x0][0x398] ;  /* 0x00007300ff0a77ac */ /* 0x000f220008000800 */
[----:B0-----:R-:W-:-:S04]  /*0c00*/  IADD3 R3, PT, PT, R3, UR5, RZ ;  /* 0x0000000503037c10 */ /* 0x001fc8000fffe0ff */
[----:B----4-:R-:W-:-:S13]  /*0c10*/  ISETP.GE.U32.AND P0, PT, R3, UR10, PT ;  /* 0x0000000a03007c0c */ /* 0x010fda000bf06070 */
[----:B------:R-:W-:Y:S05]  /*0c20*/  @!P0 BRA `(.L_x_7) ;  /* 0xfffffff400408947 */ /* 0x000fea000383ffff */
[----:B------:R-:W-:Y:S05]  /*0c30*/  EXIT ;  /* 0x000000000000794d */ /* 0x000fea0003800000 */
.L_x_8:
[----:B------:R-:W-:-:S00]  /*0c40*/  BRA `(.L_x_8) ;  /* 0xfffffffc00fc7947 */ /* 0x000fc0000383ffff */
[----:B------:R-:W-:-:S00]  /*0c50*/  NOP ;  /* 0x0000000000007918 */ /* 0x000fc00000000000 */
        /* <DEDUP_REMOVED lines=10> */
.L_x_14:


//--------------------- .text._Z16SumarMatricesGPUPfS_S_jjjj --------------------------
	.section	.text._Z16SumarMatricesGPUPfS_S_jjjj,"ax",@progbits
	.align	128
        .global         _Z16SumarMatricesGPUPfS_S_jjjj
        .type           _Z16SumarMatricesGPUPfS_S_jjjj,@function
        .size           _Z16SumarMatricesGPUPfS_S_jjjj,(.L_x_15 - _Z16SumarMatricesGPUPfS_S_jjjj)
        .other          _Z16SumarMatricesGPUPfS_S_jjjj,@"STO_CUDA_ENTRY STV_DEFAULT"
_Z16SumarMatricesGPUPfS_S_jjjj:
.text._Z16SumarMatricesGPUPfS_S_jjjj:
        /* <DEDUP_REMOVED lines=8> */
[----:B------:R-:W0:Y:S01]  /*0080*/  S2R R15, SR_TID.Y ;  /* 0x00000000000f7919 */ /* 0x000e220000002200 */
[----:B------:R-:W1:Y:S01]  /*0090*/  LDCU UR4, c[0x0][0x374] ;  /* 0x00006e80ff0477ac */ /* 0x000e620008000800 */
[----:B------:R-:W0:Y:S01]  /*00a0*/  S2R R2, SR_CTAID.Y ;  /* 0x0000000000027919 */ /* 0x000e220000002600 */
[----:B------:R-:W2:Y:S01]  /*00b0*/  LDCU UR5, c[0x0][0x370] ;  /* 0x00006e00ff0577ac */ /* 0x000ea20008000800 */
[----:B------:R-:W0:Y:S01]  /*00c0*/  LDCU UR6, c[0x0][0x364] ;  /* 0x00006c80ff0677ac */ /* 0x000e220008000800 */
[----:B------:R-:W3:Y:S02]  /*00d0*/  LDCU.64 UR8, c[0x0][0x358] ;  /* 0x00006b00ff0877ac */ /* 0x000ee40008000a00 */
[----:B0123--:R-:W-:-:S07]  /*00e0*/  IMAD R15, R2, UR6, R15 ;  /* 0x00000006020f7c24 */ /* 0x00ffce000f8e020f */
.L_x_12:
[----:B0-----:R-:W0:Y:S01]  /*00f0*/  LDC R14, c[0x0][0x39c] ;  /* 0x0000e700ff0e7b82 */ /* 0x001e220000000800 */
[----:B------:R-:W-:Y:S07]  /*0100*/  BSSY.RECONVERGENT B0, `(.L_x_9) ;  /* 0x0000011000007945 */ /* 0x000fee0003800200 */
[----:B------:R-:W1:Y:S08]  /*0110*/  LDC.64 R12, c[0x0][0x390] ;  /* 0x0000e400ff0c7b82 */ /* 0x000e700000000a00 */
[----:B--2---:R-:W2:Y:S08]  /*0120*/  LDC.64 R8, c[0x0][0x380] ;  /* 0x0000e000ff087b82 */ /* 0x004eb00000000a00 */
[----:B---3--:R-:W3:Y:S01]  /*0130*/  LDC.64 R10, c[0x0][0x388] ;  /* 0x0000e200ff0a7b82 */ /* 0x008ee20000000a00 */
[----:B0-----:R-:W-:-:S13]  /*0140*/  ISETP.GE.U32.AND P0, PT, R15, R14, PT ;  /* 0x0000000e0f00720c */ /* 0x001fda0003f06070 */
[----:B-1----:R-:W-:Y:S05]  /*0150*/  @P0 BRA `(.L_x_10) ;  /* 0x00000000002c0947 */ /* 0x002fea0003800000 */
.L_x_11:
[----:B0-----:R-:W-:-:S04]  /*0160*/  IMAD R7, R0, R14, R15 ;  /* 0x0000000e00077224 */ /* 0x001fc800078e020f */
[----:B--2---:R-:W-:-:S04]  /*0170*/  IMAD.WIDE.U32 R2, R7, 0x4, R8 ;  /* 0x0000000407027825 */ /* 0x004fc800078e0008 */
[C---:B---3--:R-:W-:Y:S02]  /*0180*/  IMAD.WIDE.U32 R4, R7.reuse, 0x4, R10 ;  /* 0x0000000407047825 */ /* 0x048fe400078e000a */
[----:B------:R-:W2:Y:S04]  /*0190*/  LDG.E R2, desc[UR8][R2.64] ;  /* 0x0000000802027981 */ /* 0x000ea8000c1e1900 */
[----:B------:R-:W2:Y:S01]  /*01a0*/  LDG.E R5, desc[UR8][R4.64] ;  /* 0x0000000804057981 */ /* 0x000ea2000c1e1900 */
[----:B------:R-:W-:Y:S01]  /*01b0*/  IMAD.WIDE.U32 R6, R7, 0x4, R12 ;  /* 0x0000000407067825 */ /* 0x000fe200078e000c */
[----:B------:R-:W-:-:S04]  /*01c0*/  IADD3 R15, PT, PT, R15, UR4, RZ ;  /* 0x000000040f0f7c10 */ /* 0x000fc8000fffe0ff */
[----:B------:R-:W-:Y:S01]  /*01d0*/  ISETP.GE.U32.AND P0, PT, R15, R14, PT ;  /* 0x0000000e0f00720c */ /* 0x000fe20003f06070 */
[----:B--2---:R-:W-:-:S05]  /*01e0*/  FADD R17, R2, R5 ;  /* 0x0000000502117221 */ /* 0x004fca0000000000 */
[----:B------:R0:W-:Y:S07]  /*01f0*/  STG.E desc[UR8][R6.64], R17 ;  /* 0x0000001106007986 */ /* 0x0001ee000c101908 */
[----:B------:R-:W-:Y:S05]  /*0200*/  @!P0 BRA `(.L_x_11) ;  /* 0xfffffffc00d48947 */ /* 0x000fea000383ffff */
.L_x_10:
[----:B------:R-:W-:Y:S05]  /*0210*/  BSYNC.RECONVERGENT B0 ;  /* 0x0000000000007941 */ /* 0x000fea0003800200 */
.L_x_9:
[----:B------:R-:W1:Y:S01]  /*0220*/  LDCU UR6, c[0x0][0x398] ;  /* 0x00007300ff0677ac */ /* 0x000e620008000800 */
[----:B------:R-:W-:-:S04]  /*0230*/  IADD3 R0, PT, PT, R0, UR5, RZ ;  /* 0x0000000500007c10 */ /* 0x000fc8000fffe0ff */
[----:B-1----:R-:W-:-:S13]  /*0240*/  ISETP.GE.U32.AND P0, PT, R0, UR6, PT ;  /* 0x0000000600007c0c */ /* 0x002fda000bf06070 */
[----:B------:R-:W-:Y:S05]  /*0250*/  @!P0 BRA `(.L_x_12) ;  /* 0xfffffffc00a48947 */ /* 0x000fea000383ffff */
[----:B------:R-:W-:Y:S05]  /*0260*/  EXIT ;  /* 0x000000000000794d */ /* 0x000fea0003800000 */
.L_x_13:
        /* <DEDUP_REMOVED lines=9> */
.L_x_15:


//--------------------- .nv.shared.reserved.0     --------------------------
	.section	.nv.shared.reserved.0,"aw",@nobits
	.weak		__nv_reservedSMEM_offset_0_alias
	.size		__nv_reservedSMEM_offset_0_alias, 0, 64
	.other		__nv_reservedSMEM_offset_0_alias,@"STO_CUDA_RESERVED_SHARED STV_DEFAULT"
__nv_reservedSMEM_offset_0_alias:
	.zero		0
	.zero		64


//--------------------- .nv.constant0._Z22MultiplicarMatricesGPUPfS_S_jjjj --------------------------
	.section	.nv.constant0._Z22MultiplicarMatricesGPUPfS_S_jjjj,"a",@progbits
	.sectionflags	@""
	.align	4
.nv.constant0._Z22MultiplicarMatricesGPUPfS_S_jjjj:
	.zero		936


//--------------------- .nv.constant0._Z16SumarMatricesGPUPfS_S_jjjj --------------------------
	.section	.nv.constant0._Z16SumarMatricesGPUPfS_S_jjjj,"a",@progbits
	.sectionflags	@""
	.align	4
.nv.constant0._Z16SumarMatricesGPUPfS_S_jjjj:
	.zero		936


//--------------------- SYMBOLS --------------------------

	.type		.nv.reservedSmem.offset0,@object
	.size		.nv.reservedSmem.offset0,0x4
